//
// Generated by NVIDIA NVVM Compiler
//
// Compiler Build ID: CL-36424714
// Cuda compilation tools, release 13.0, V13.0.88
// Based on NVVM 20.0.0
//

.version 9.0
.target sm_100
.address_size 64

	// .globl	_Z11heat_kernelPfifff

.visible .entry _Z11heat_kernelPfifff(
	.param .u64 .ptr .align 1 _Z11heat_kernelPfifff_param_0,
	.param .u32 _Z11heat_kernelPfifff_param_1,
	.param .f32 _Z11heat_kernelPfifff_param_2,
	.param .f32 _Z11heat_kernelPfifff_param_3,
	.param .f32 _Z11heat_kernelPfifff_param_4
)
{
	.reg .pred 	%p<5>;
	.reg .b32 	%r<19>;
	.reg .b32 	%f<20>;
	.reg .b64 	%rd<14>;

	ld.param.u64 	%rd1, [_Z11heat_kernelPfifff_param_0];
	ld.param.u32 	%r4, [_Z11heat_kernelPfifff_param_1];
	ld.param.f32 	%f1, [_Z11heat_kernelPfifff_param_2];
	ld.param.f32 	%f2, [_Z11heat_kernelPfifff_param_3];
	ld.param.f32 	%f3, [_Z11heat_kernelPfifff_param_4];
	mov.u32 	%r5, %tid.x;
	mov.u32 	%r6, %ctaid.x;
	mov.u32 	%r7, %ntid.x;
	mad.lo.s32 	%r1, %r6, %r7, %r5;
	mul.lo.s32 	%r8, %r4, %r4;
	setp.ge.s32 	%p1, %r1, %r8;
	@%p1 bra 	$L__BB0_3;
	div.s32 	%r9, %r1, %r4;
	mul.lo.s32 	%r10, %r9, %r4;
	sub.s32 	%r3, %r1, %r10;
	add.s32 	%r11, %r4, -1;
	min.s32 	%r12, %r9, %r3;
	setp.lt.s32 	%p2, %r12, 1;
	max.s32 	%r13, %r9, %r3;
	setp.ge.s32 	%p3, %r13, %r11;
	or.pred  	%p4, %p3, %p2;
	@%p4 bra 	$L__BB0_3;
	cvta.to.global.u64 	%rd2, %rd1;
	mul.wide.s32 	%rd3, %r1, 4;
	add.s64 	%rd4, %rd2, %rd3;
	ld.global.f32 	%f4, [%rd4];
	mul.f32 	%f5, %f1, %f3;
	add.s32 	%r15, %r10, %r4;
	add.s32 	%r16, %r15, %r3;
	mul.wide.s32 	%rd5, %r16, 4;
	add.s64 	%rd6, %rd2, %rd5;
	ld.global.f32 	%f6, [%rd6];
	add.f32 	%f7, %f4, %f4;
	sub.f32 	%f8, %f6, %f7;
	add.s32 	%r17, %r9, -1;
	mad.lo.s32 	%r18, %r17, %r4, %r3;
	mul.wide.s32 	%rd7, %r18, 4;
	add.s64 	%rd8, %rd2, %rd7;
	ld.global.f32 	%f9, [%rd8];
	add.f32 	%f10, %f9, %f8;
	mul.f32 	%f11, %f2, %f2;
	div.rn.f32 	%f12, %f10, %f11;
	cvt.s64.s32 	%rd9, %r10;
	cvt.u64.u32 	%rd10, %r3;
	add.s64 	%rd11, %rd10, %rd9;
	shl.b64 	%rd12, %rd11, 2;
	add.s64 	%rd13, %rd2, %rd12;
	ld.global.f32 	%f13, [%rd13+4];
	sub.f32 	%f14, %f13, %f7;
	ld.global.f32 	%f15, [%rd13+-4];
	add.f32 	%f16, %f15, %f14;
	div.rn.f32 	%f17, %f16, %f11;
	add.f32 	%f18, %f12, %f17;
	fma.rn.f32 	%f19, %f5, %f18, %f4;
	st.global.f32 	[%rd4], %f19;
$L__BB0_3:
	ret;

}


// ===== COMPILED SASS (sm_100) =====

	.target	sm_100

	.elftype	@"ET_EXEC"


//--------------------- .note.nv.tkinfo           --------------------------
	.section	.note.nv.tkinfo,"",@"SHT_NOTE"
	.sectionflags	@"SHF_NOTE_NV_TKINFO"
	.tkinfo
        /*0018*/ 	.word	0x00000002
        /*0030*/ 	.string	""
        /*0030*/ 	.string	"ptxas"
        /*0030*/ 	.string	"Cuda compilation tools, release 13.0, V13.0.88"
        /*0030*/ 	.string	"Build cuda_13.0.r13.0/compiler.36424714_0"
        /*0030*/ 	.string	"-arch sm_100 -m 64 "



//--------------------- .note.nv.cuinfo           --------------------------
	.section	.note.nv.cuinfo,"",@"SHT_NOTE"
	.sectionflags	@"SHF_NOTE_NV_CUINFO"
        /*0018*/ 	.short	0x0002
        /*001a*/ 	.short	0x0064
        /*001c*/ 	.short	0x0082
	.zero		2


//--------------------- .nv.info                  --------------------------
	.section	.nv.info,"",@"SHT_CUDA_INFO"
	.align	4


	//----- nvinfo : EIATTR_REGCOUNT
	.align		4
        /*0000*/ 	.byte	0x04, 0x2f
        /*0002*/ 	.short	(.L_1 - .L_0)
	.align		4
.L_0:
        /*0004*/ 	.word	index@(_Z11heat_kernelPfifff)
        /*0008*/ 	.word	0x00000015


	//----- nvinfo : EIATTR_FRAME_SIZE
	.align		4
.L_1:
        /*000c*/ 	.byte	0x04, 0x11
        /*000e*/ 	.short	(.L_3 - .L_2)
	.align		4
.L_2:
        /*0010*/ 	.word	index@($__internal_0_$__cuda_sm3x_div_rn_noftz_f32_slowpath)
        /*0014*/ 	.word	0x00000000


	//----- nvinfo : EIATTR_FRAME_SIZE
	.align		4
.L_3:
        /*0018*/ 	.byte	0x04, 0x11
        /*001a*/ 	.short	(.L_5 - .L_4)
	.align		4
.L_4:
        /*001c*/ 	.word	index@(_Z11heat_kernelPfifff)
        /*0020*/ 	.word	0x00000000


	//----- nvinfo : EIATTR_MIN_STACK_SIZE
	.align		4
.L_5:
        /*0024*/ 	.byte	0x04, 0x12
        /*0026*/ 	.short	(.L_7 - .L_6)
	.align		4
.L_6:
        /*0028*/ 	.word	index@(_Z11heat_kernelPfifff)
        /*002c*/ 	.word	0x00000000
.L_7:


//--------------------- .nv.compat                --------------------------
	.section	.nv.compat,"",@"SHT_CUDA_COMPAT_INFO"
	.align	4
        /*0000*/ 	.byte	0x02, 0x09, 0x00, 0x00, 0x02, 0x02, 0x01, 0x00, 0x02, 0x05, 0x05, 0x00, 0x03, 0x07, 0x01, 0x01
        /*0010*/ 	.byte	0x02, 0x03, 0x00, 0x00, 0x02, 0x06, 0x01, 0x00, 0x04, 0x0b, 0x08, 0x00, 0x01, 0x00, 0x00, 0x00
        /*0020*/ 	.byte	0x00, 0x00, 0x00, 0x00


//--------------------- .nv.info._Z11heat_kernelPfifff --------------------------
	.section	.nv.info._Z11heat_kernelPfifff,"",@"SHT_CUDA_INFO"
	.sectionflags	@""
	.align	4


	//----- nvinfo : EIATTR_CUDA_API_VERSION
	.align		4
        /*0000*/ 	.byte	0x04, 0x37
        /*0002*/ 	.short	(.L_9 - .L_8)
.L_8:
        /*0004*/ 	.word	0x00000082


	//----- nvinfo : EIATTR_KPARAM_INFO
	.align		4
.L_9:
        /*0008*/ 	.byte	0x04, 0x17
        /*000a*/ 	.short	(.L_11 - .L_10)
.L_10:
        /*000c*/ 	.word	0x00000000
        /*0010*/ 	.short	0x0004
        /*0012*/ 	.short	0x0014
        /*0014*/ 	.byte	0x00, 0xf0, 0x11, 0x00


	//----- nvinfo : EIATTR_KPARAM_INFO
	.align		4
.L_11:
        /*0018*/ 	.byte	0x04, 0x17
        /*001a*/ 	.short	(.L_13 - .L_12)
.L_12:
        /*001c*/ 	.word	0x00000000
        /*0020*/ 	.short	0x0003
        /*0022*/ 	.short	0x0010
        /*0024*/ 	.byte	0x00, 0xf0, 0x11, 0x00


	//----- nvinfo : EIATTR_KPARAM_INFO
	.align		4
.L_13:
        /*0028*/ 	.byte	0x04, 0x17
        /*002a*/ 	.short	(.L_15 - .L_14)
.L_14:
        /*002c*/ 	.word	0x00000000
        /*0030*/ 	.short	0x0002
        /*0032*/ 	.short	0x000c
        /*0034*/ 	.byte	0x00, 0xf0, 0x11, 0x00


	//----- nvinfo : EIATTR_KPARAM_INFO
	.align		4
.L_15:
        /*0038*/ 	.byte	0x04, 0x17
        /*003a*/ 	.short	(.L_17 - .L_16)
.L_16:
        /*003c*/ 	.word	0x00000000
        /*0040*/ 	.short	0x0001
        /*0042*/ 	.short	0x0008
        /*0044*/ 	.byte	0x00, 0xf0, 0x11, 0x00


	//----- nvinfo : EIATTR_KPARAM_INFO
	.align		4
.L_17:
        /*0048*/ 	.byte	0x04, 0x17
        /*004a*/ 	.short	(.L_19 - .L_18)
.L_18:
        /*004c*/ 	.word	0x00000000
        /*0050*/ 	.short	0x0000
        /*0052*/ 	.short	0x0000
        /*0054*/ 	.byte	0x00, 0xf5, 0x21, 0x00


	//----- nvinfo : EIATTR_SPARSE_MMA_MASK
	.align		4
.L_19:
        /*0058*/ 	.byte	0x03, 0x50
        /*005a*/ 	.short	0x0000


	//----- nvinfo : EIATTR_MAXREG_COUNT
	.align		4
        /*005c*/ 	.byte	0x03, 0x1b
        /*005e*/ 	.short	0x00ff


	//----- nvinfo : EIATTR_MERCURY_ISA_VERSION
	.align		4
        /*0060*/ 	.byte	0x03, 0x5f
        /*0062*/ 	.short	0x0101


	//----- nvinfo : EIATTR_VRC_CTA_INIT_COUNT
	.align		4
        /*0064*/ 	.byte	0x02, 0x4a
	.zero		1
	.zero		1


	//----- nvinfo : EIATTR_EXIT_INSTR_OFFSETS
	.align		4
        /*0068*/ 	.byte	0x04, 0x1c
        /*006a*/ 	.short	(.L_21 - .L_20)


	//   ....[0]....
.L_20:
        /*006c*/ 	.word	0x00000080


	//   ....[1]....
        /*0070*/ 	.word	0x00000280


	//   ....[2]....
        /*0074*/ 	.word	0x00000620


	//----- nvinfo : EIATTR_CRS_STACK_SIZE
	.align		4
.L_21:
        /*0078*/ 	.byte	0x04, 0x1e
        /*007a*/ 	.short	(.L_23 - .L_22)
.L_22:
        /*007c*/ 	.word	0x00000000


	//----- nvinfo : EIATTR_CBANK_PARAM_SIZE
	.align		4
.L_23:
        /*0080*/ 	.byte	0x03, 0x19
        /*0082*/ 	.short	0x0018


	//----- nvinfo : EIATTR_PARAM_CBANK
	.align		4
        /*0084*/ 	.byte	0x04, 0x0a
        /*0086*/ 	.short	(.L_25 - .L_24)
	.align		4
.L_24:
        /*0088*/ 	.word	index@(.nv.constant0._Z11heat_kernelPfifff)
        /*008c*/ 	.short	0x0380
        /*008e*/ 	.short	0x0018


	//----- nvinfo : EIATTR_SW_WAR
	.align		4
.L_25:
        /*0090*/ 	.byte	0x04, 0x36
        /*0092*/ 	.short	(.L_27 - .L_26)
.L_26:
        /*0094*/ 	.word	0x00000008
.L_27:


//--------------------- .nv.callgraph             --------------------------
	.section	.nv.callgraph,"",@"SHT_CUDA_CALLGRAPH"
	.align	4
	.sectionentsize	8
	.align		4
        /*0000*/ 	.word	0x00000000
	.align		4
        /*0004*/ 	.word	0xffffffff
	.align		4
        /*0008*/ 	.word	0x00000000
	.align		4
        /*000c*/ 	.word	0xfffffffe
	.align		4
        /*0010*/ 	.word	0x00000000
	.align		4
        /*0014*/ 	.word	0xfffffffd
	.align		4
        /*0018*/ 	.word	0x00000000
	.align		4
        /*001c*/ 	.word	0xfffffffc


//--------------------- .text._Z11heat_kernelPfifff --------------------------
	.section	.text._Z11heat_kernelPfifff,"ax",@progbits
	.align	128
        .global         _Z11heat_kernelPfifff
        .type           _Z11heat_kernelPfifff,@function
        .size           _Z11heat_kernelPfifff,(.L_x_16 - _Z11heat_kernelPfifff)
        .other          _Z11heat_kernelPfifff,@"STO_CUDA_ENTRY STV_DEFAULT"
_Z11heat_kernelPfifff:
.text._Z11heat_kernelPfifff:
[----:B------:R-:W-:Y:S01]  /*0000*/  LDC R1, c[0x0][0x37c] ;  /* 0x0000df00ff017b82 */ /* 0x000fe20000000800 */
[----:B------:R-:W0:Y:S07]  /*0010*/  S2R R5, SR_TID.X ;  /* 0x0000000000057919 */ /* 0x000e2e0000002100 */
[----:B------:R-:W0:Y:S08]  /*0020*/  S2UR UR4, SR_CTAID.X ;  /* 0x00000000000479c3 */ /* 0x000e300000002500 */
[----:B------:R-:W0:Y:S08]  /*0030*/  LDC R2, c[0x0][0x360] ;  /* 0x0000d800ff027b82 */ /* 0x000e300000000800 */
[----:B------:R-:W1:Y:S01]  /*0040*/  LDC R0, c[0x0][0x388] ;  /* 0x0000e200ff007b82 */ /* 0x000e620000000800 */
[----:B0-----:R-:W-:-:S02]  /*0050*/  IMAD R5, R2, UR4, R5 ;  /* 0x0000000402057c24 */ /* 0x001fc4000f8e0205 */
[----:B-1----:R-:W-:-:S05]  /*0060*/  IMAD R2, R0, R0, RZ ;  /* 0x0000000000027224 */ /* 0x002fca00078e02ff */
[----:B------:R-:W-:-:S13]  /*0070*/  ISETP.GE.AND P0, PT, R5, R2, PT ;  /* 0x000000020500720c */ /* 0x000fda0003f06270 */
[----:B------:R-:W-:Y:S05]  /*0080*/  @P0 EXIT ;  /* 0x000000000000094d */ /* 0x000fea0003800000 */
[----:B------:R-:W-:-:S04]  /*0090*/  IABS R7, R0 ;  /* 0x0000000000077213 */ /* 0x000fc80000000000 */
[----:B------:R-:W0:Y:S08]  /*00a0*/  I2F.RP R4, R7 ;  /* 0x0000000700047306 */ /* 0x000e300000209400 */
[----:B0-----:R-:W0:Y:S02]  /*00b0*/  MUFU.RCP R4, R4 ;  /* 0x0000000400047308 */ /* 0x001e240000001000 */
[----:B0-----:R-:W-:-:S06]  /*00c0*/  VIADD R2, R4, 0xffffffe ;  /* 0x0ffffffe04027836 */ /* 0x001fcc0000000000 */
[----:B------:R0:W1:Y:S02]  /*00d0*/  F2I.FTZ.U32.TRUNC.NTZ R3, R2 ;  /* 0x0000000200037305 */ /* 0x000064000021f000 */
[----:B0-----:R-:W-:Y:S02]  /*00e0*/  IMAD.MOV.U32 R2, RZ, RZ, RZ ;  /* 0x000000ffff027224 */ /* 0x001fe400078e00ff */
[----:B-1----:R-:W-:-:S04]  /*00f0*/  IMAD.MOV R6, RZ, RZ, -R3 ;  /* 0x000000ffff067224 */ /* 0x002fc800078e0a03 */
[----:B------:R-:W-:Y:S01]  /*0100*/  IMAD R9, R6, R7, RZ ;  /* 0x0000000706097224 */ /* 0x000fe200078e02ff */
[----:B------:R-:W-:-:S03]  /*0110*/  IABS R6, R5 ;  /* 0x0000000500067213 */ /* 0x000fc60000000000 */
[----:B------:R-:W-:Y:S01]  /*0120*/  IMAD.HI.U32 R3, R3, R9, R2 ;  /* 0x0000000903037227 */ /* 0x000fe200078e0002 */
[----:B------:R-:W-:-:S04]  /*0130*/  LOP3.LUT R2, R5, R0, RZ, 0x3c, !PT ;  /* 0x0000000005027212 */ /* 0x000fc800078e3cff */
[----:B------:R-:W-:Y:S01]  /*0140*/  ISETP.GE.AND P1, PT, R2, RZ, PT ;  /* 0x000000ff0200720c */ /* 0x000fe20003f26270 */
[----:B------:R-:W-:-:S04]  /*0150*/  IMAD.HI.U32 R3, R3, R6, RZ ;  /* 0x0000000603037227 */ /* 0x000fc800078e00ff */
[----:B------:R-:W-:-:S04]  /*0160*/  IMAD.MOV R4, RZ, RZ, -R3 ;  /* 0x000000ffff047224 */ /* 0x000fc800078e0a03 */
[----:B------:R-:W-:-:S05]  /*0170*/  IMAD R4, R7, R4, R6 ;  /* 0x0000000407047224 */ /* 0x000fca00078e0206 */
[----:B------:R-:W-:-:S13]  /*0180*/  ISETP.GT.U32.AND P2, PT, R7, R4, PT ;  /* 0x000000040700720c */ /* 0x000fda0003f44070 */
[----:B------:R-:W-:Y:S02]  /*0190*/  @!P2 IMAD.IADD R4, R4, 0x1, -R7 ;  /* 0x000000010404a824 */ /* 0x000fe400078e0a07 */
[----:B------:R-:W-:Y:S01]  /*01a0*/  @!P2 VIADD R3, R3, 0x1 ;  /* 0x000000010303a836 */ /* 0x000fe20000000000 */
[----:B------:R-:W-:Y:S02]  /*01b0*/  ISETP.NE.AND P2, PT, R0, RZ, PT ;  /* 0x000000ff0000720c */ /* 0x000fe40003f45270 */
[----:B------:R-:W-:-:S13]  /*01c0*/  ISETP.GE.U32.AND P0, PT, R4, R7, PT ;  /* 0x000000070400720c */ /* 0x000fda0003f06070 */
[----:B------:R-:W-:-:S05]  /*01d0*/  @P0 IADD3 R3, PT, PT, R3, 0x1, RZ ;  /* 0x0000000103030810 */ /* 0x000fca0007ffe0ff */
[----:B------:R-:W-:Y:S02]  /*01e0*/  IMAD.MOV.U32 R6, RZ, RZ, R3 ;  /* 0x000000ffff067224 */ /* 0x000fe400078e0003 */
[----:B------:R-:W-:Y:S02]  /*01f0*/  VIADD R3, R0, 0xffffffff ;  /* 0xffffffff00037836 */ /* 0x000fe40000000000 */
[----:B------:R-:W-:Y:S01]  /*0200*/  @!P1 IMAD.MOV R6, RZ, RZ, -R6 ;  /* 0x000000ffff069224 */ /* 0x000fe200078e0a06 */
[----:B------:R-:W-:-:S05]  /*0210*/  @!P2 LOP3.LUT R6, RZ, R0, RZ, 0x33, !PT ;  /* 0x00000000ff06a212 */ /* 0x000fca00078e33ff */
[----:B------:R-:W-:-:S04]  /*0220*/  IMAD R2, R6, R0, RZ ;  /* 0x0000000006027224 */ /* 0x000fc800078e02ff */
[----:B------:R-:W-:-:S05]  /*0230*/  IMAD.IADD R7, R5, 0x1, -R2 ;  /* 0x0000000105077824 */ /* 0x000fca00078e0a02 */
[CC--:B------:R-:W-:Y:S02]  /*0240*/  VIMNMX R8, PT, PT, R6.reuse, R7.reuse, PT ;  /* 0x0000000706087248 */ /* 0x0c0fe40003fe0100 */
[----:B------:R-:W-:Y:S02]  /*0250*/  VIMNMX R4, PT, PT, R6, R7, !PT ;  /* 0x0000000706047248 */ /* 0x000fe40007fe0100 */
[----:B------:R-:W-:-:S04]  /*0260*/  ISETP.GE.AND P0, PT, R8, 0x1, PT ;  /* 0x000000010800780c */ /* 0x000fc80003f06270 */
[----:B------:R-:W-:-:S13]  /*0270*/  ISETP.GE.OR P0, PT, R4, R3, !P0 ;  /* 0x000000030400720c */ /* 0x000fda0004706670 */
[----:B------:R-:W-:Y:S05]  /*0280*/  @P0 EXIT ;  /* 0x000000000000094d */ /* 0x000fea0003800000 */
[----:B------:R-:W0:Y:S01]  /*0290*/  LDC.64 R12, c[0x0][0x380] ;  /* 0x0000e000ff0c7b82 */ /* 0x000e220000000a00 */
[----:B------:R-:W1:Y:S01]  /*02a0*/  LDCU.64 UR4, c[0x0][0x358] ;  /* 0x00006b00ff0477ac */ /* 0x000e620008000a00 */
[----:B------:R-:W-:Y:S01]  /*02b0*/  IADD3 R11, PT, PT, R7, R0, R2 ;  /* 0x00000000070b7210 */ /* 0x000fe20007ffe002 */
[----:B------:R-:W-:-:S04]  /*02c0*/  VIADD R3, R6, 0xffffffff ;  /* 0xffffffff06037836 */ /* 0x000fc80000000000 */
[----:B------:R-:W-:Y:S02]  /*02d0*/  IMAD R3, R3, R0, R7 ;  /* 0x0000000003037224 */ /* 0x000fe400078e0207 */
[----:B0-----:R-:W-:-:S04]  /*02e0*/  IMAD.WIDE R4, R5, 0x4, R12 ;  /* 0x0000000405047825 */ /* 0x001fc800078e020c */
[--C-:B------:R-:W-:Y:S01]  /*02f0*/  IMAD.WIDE R10, R11, 0x4, R12.reuse ;  /* 0x000000040b0a7825 */ /* 0x100fe200078e020c */
[----:B-1----:R-:W2:Y:S03]  /*0300*/  LDG.E R6, desc[UR4][R4.64] ;  /* 0x0000000404067981 */ /* 0x002ea6000c1e1900 */
[----:B------:R-:W-:Y:S02]  /*0310*/  IMAD.WIDE R12, R3, 0x4, R12 ;  /* 0x00000004030c7825 */ /* 0x000fe400078e020c */
[----:B------:R-:W3:Y:S01]  /*0320*/  LDG.E R11, desc[UR4][R10.64] ;  /* 0x000000040a0b7981 */ /* 0x000ee2000c1e1900 */
[----:B------:R-:W0:Y:S03]  /*0330*/  LDC R3, c[0x0][0x390] ;  /* 0x0000e400ff037b82 */ /* 0x000e260000000800 */
[----:B------:R-:W4:Y:S01]  /*0340*/  LDG.E R13, desc[UR4][R12.64] ;  /* 0x000000040c0d7981 */ /* 0x000f22000c1e1900 */
[----:B------:R-:W-:Y:S01]  /*0350*/  BSSY.RECONVERGENT B0, `(.L_x_0) ;  /* 0x0000010000007945 */ /* 0x000fe20003800200 */
[----:B0-----:R-:W-:-:S04]  /*0360*/  FMUL R3, R3, R3 ;  /* 0x0000000303037220 */ /* 0x001fc80000400000 */
[----:B------:R-:W0:Y:S02]  /*0370*/  MUFU.RCP R14, R3 ;  /* 0x00000003000e7308 */ /* 0x000e240000001000 */
[----:B0-----:R-:W-:-:S04]  /*0380*/  FFMA R9, -R3, R14, 1 ;  /* 0x3f80000003097423 */ /* 0x001fc8000000010e */
[----:B------:R-:W-:Y:S01]  /*0390*/  FFMA R9, R14, R9, R14 ;  /* 0x000000090e097223 */ /* 0x000fe2000000000e */
[----:B--2---:R-:W-:-:S04]  /*03a0*/  FADD R8, R6, R6 ;  /* 0x0000000606087221 */ /* 0x004fc80000000000 */
[----:B---3--:R-:W-:-:S04]  /*03b0*/  FADD R0, R11, -R8 ;  /* 0x800000080b007221 */ /* 0x008fc80000000000 */
[----:B----4-:R-:W-:-:S04]  /*03c0*/  FADD R0, R0, R13 ;  /* 0x0000000d00007221 */ /* 0x010fc80000000000 */
[----:B------:R-:W0:Y:S01]  /*03d0*/  FCHK P0, R0, R3 ;  /* 0x0000000300007302 */ /* 0x000e220000000000 */
[----:B------:R-:W-:-:S04]  /*03e0*/  FFMA R10, R0, R9, RZ ;  /* 0x00000009000a7223 */ /* 0x000fc800000000ff */
[----:B------:R-:W-:-:S04]  /*03f0*/  FFMA R11, -R3, R10, R0 ;  /* 0x0000000a030b7223 */ /* 0x000fc80000000100 */
[----:B------:R-:W-:Y:S01]  /*0400*/  FFMA R9, R9, R11, R10 ;  /* 0x0000000b09097223 */ /* 0x000fe2000000000a */
[----:B0-----:R-:W-:Y:S06]  /*0410*/  @!P0 BRA `(.L_x_1) ;  /* 0x00000000000c8947 */ /* 0x001fec0003800000 */
[----:B------:R-:W-:-:S07]  /*0420*/  MOV R10, 0x440 ;  /* 0x00000440000a7802 */ /* 0x000fce0000000f00 */
[----:B------:R-:W-:Y:S05]  /*0430*/  CALL.REL.NOINC `($__internal_0_$__cuda_sm3x_div_rn_noftz_f32_slowpath) ;  /* 0x00000000007c7944 */ /* 0x000fea0003c00000 */
[----:B------:R-:W-:-:S07]  /*0440*/  MOV R9, R0 ;  /* 0x0000000000097202 */ /* 0x000fce0000000f00 */
.L_x_1:
[----:B------:R-:W-:Y:S05]  /*0450*/  BSYNC.RECONVERGENT B0 ;  /* 0x0000000000007941 */ /* 0x000fea0003800200 */
.L_x_0:
[----:B------:R-:W0:Y:S01]  /*0460*/  LDCU.64 UR6, c[0x0][0x380] ;  /* 0x00007000ff0677ac */ /* 0x000e220008000a00 */
[C---:B------:R-:W-:Y:S01]  /*0470*/  IADD3 R7, P0, PT, R2.reuse, R7, RZ ;  /* 0x0000000702077210 */ /* 0x040fe20007f1e0ff */
[----:B------:R-:W1:Y:S03]  /*0480*/  LDC R12, c[0x0][0x394] ;  /* 0x0000e500ff0c7b82 */ /* 0x000e660000000800 */
[----:B------:R-:W-:Y:S02]  /*0490*/  LEA.HI.X.SX32 R2, R2, RZ, 0x1, P0 ;  /* 0x000000ff02027211 */ /* 0x000fe400000f0eff */
[C---:B0-----:R-:W-:Y:S01]  /*04a0*/  LEA R10, P0, R7.reuse, UR6, 0x2 ;  /* 0x00000006070a7c11 */ /* 0x041fe2000f8010ff */
[----:B------:R-:W1:Y:S03]  /*04b0*/  LDCU UR6, c[0x0][0x38c] ;  /* 0x00007180ff0677ac */ /* 0x000e660008000800 */
[----:B------:R-:W-:-:S05]  /*04c0*/  LEA.HI.X R11, R7, UR7, R2, 0x2, P0 ;  /* 0x00000007070b7c11 */ /* 0x000fca00080f1402 */
[----:B------:R-:W2:Y:S04]  /*04d0*/  LDG.E R7, desc[UR4][R10.64+0x4] ;  /* 0x000004040a077981 */ /* 0x000ea8000c1e1900 */
[----:B------:R-:W3:Y:S01]  /*04e0*/  LDG.E R0, desc[UR4][R10.64+-0x4] ;  /* 0xfffffc040a007981 */ /* 0x000ee2000c1e1900 */
[----:B------:R-:W0:Y:S01]  /*04f0*/  MUFU.RCP R2, R3 ;  /* 0x0000000300027308 */ /* 0x000e220000001000 */
[----:B------:R-:W-:Y:S01]  /*0500*/  BSSY.RECONVERGENT B0, `(.L_x_2) ;  /* 0x000000e000007945 */ /* 0x000fe20003800200 */
[----:B0-----:R-:W-:Y:S01]  /*0510*/  FFMA R13, -R3, R2, 1 ;  /* 0x3f800000030d7423 */ /* 0x001fe20000000102 */
[----:B--2---:R-:W-:-:S04]  /*0520*/  FADD R7, -R8, R7 ;  /* 0x0000000708077221 */ /* 0x004fc80000000100 */
[----:B---3--:R-:W-:Y:S01]  /*0530*/  FADD R8, R7, R0 ;  /* 0x0000000007087221 */ /* 0x008fe20000000000 */
[----:B------:R-:W-:Y:S01]  /*0540*/  FFMA R0, R2, R13, R2 ;  /* 0x0000000d02007223 */ /* 0x000fe20000000002 */
[----:B-1----:R-:W-:Y:S02]  /*0550*/  FMUL R7, R12, UR6 ;  /* 0x000000060c077c20 */ /* 0x002fe40008400000 */
[----:B------:R-:W0:Y:S01]  /*0560*/  FCHK P0, R8, R3 ;  /* 0x0000000308007302 */ /* 0x000e220000000000 */
[----:B------:R-:W-:-:S04]  /*0570*/  FFMA R2, R0, R8, RZ ;  /* 0x0000000800027223 */ /* 0x000fc800000000ff */
[----:B------:R-:W-:-:S04]  /*0580*/  FFMA R13, -R3, R2, R8 ;  /* 0x00000002030d7223 */ /* 0x000fc80000000108 */
[----:B------:R-:W-:Y:S01]  /*0590*/  FFMA R0, R0, R13, R2 ;  /* 0x0000000d00007223 */ /* 0x000fe20000000002 */
[----:B0-----:R-:W-:Y:S06]  /*05a0*/  @!P0 BRA `(.L_x_3) ;  /* 0x00000000000c8947 */ /* 0x001fec0003800000 */
[----:B------:R-:W-:Y:S01]  /*05b0*/  IMAD.MOV.U32 R0, RZ, RZ, R8 ;  /* 0x000000ffff007224 */ /* 0x000fe200078e0008 */
[----:B------:R-:W-:-:S07]  /*05c0*/  MOV R10, 0x5e0 ;  /* 0x000005e0000a7802 */ /* 0x000fce0000000f00 */
[----:B------:R-:W-:Y:S05]  /*05d0*/  CALL.REL.NOINC `($__internal_0_$__cuda_sm3x_div_rn_noftz_f32_slowpath) ;  /* 0x0000000000147944 */ /* 0x000fea0003c00000 */
.L_x_3:
[----:B------:R-:W-:Y:S05]  /*05e0*/  BSYNC.RECONVERGENT B0 ;  /* 0x0000000000007941 */ /* 0x000fea0003800200 */
.L_x_2:
[----:B------:R-:W-:-:S04]  /*05f0*/  FADD R9, R0, R9 ;  /* 0x0000000900097221 */ /* 0x000fc80000000000 */
[----:B------:R-:W-:-:S05]  /*0600*/  FFMA R7, R9, R7, R6 ;  /* 0x0000000709077223 */ /* 0x000fca0000000006 */
[----:B------:R-:W-:Y:S01]  /*0610*/  STG.E desc[UR4][R4.64], R7 ;  /* 0x0000000704007986 */ /* 0x000fe2000c101904 */
[----:B------:R-:W-:Y:S05]  /*0620*/  EXIT ;  /* 0x000000000000794d */ /* 0x000fea0003800000 */
        .weak           $__internal_0_$__cuda_sm3x_div_rn_noftz_f32_slowpath
        .type           $__internal_0_$__cuda_sm3x_div_rn_noftz_f32_slowpath,@function
        .size           $__internal_0_$__cuda_sm3x_div_rn_noftz_f32_slowpath,(.L_x_16 - $__internal_0_$__cuda_sm3x_div_rn_noftz_f32_slowpath)
$__internal_0_$__cuda_sm3x_div_rn_noftz_f32_slowpath:
[--C-:B------:R-:W-:Y:S01]  /*0630*/  SHF.R.U32.HI R12, RZ, 0x17, R3.reuse ;  /* 0x00000017ff0c7819 */ /* 0x100fe20000011603 */
[----:B------:R-:W-:Y:S01]  /*0640*/  BSSY.RECONVERGENT B1, `(.L_x_4) ;  /* 0x0000063000017945 */ /* 0x000fe20003800200 */
[----:B------:R-:W-:Y:S01]  /*0650*/  SHF.R.U32.HI R11, RZ, 0x17, R0 ;  /* 0x00000017ff0b7819 */ /* 0x000fe20000011600 */
[----:B------:R-:W-:Y:S01]  /*0660*/  IMAD.MOV.U32 R13, RZ, RZ, R3 ;  /* 0x000000ffff0d7224 */ /* 0x000fe200078e0003 */
[----:B------:R-:W-:Y:S02]  /*0670*/  LOP3.LUT R12, R12, 0xff, RZ, 0xc0, !PT ;  /* 0x000000ff0c0c7812 */ /* 0x000fe400078ec0ff */
[----:B------:R-:W-:-:S03]  /*0680*/  LOP3.LUT R15, R11, 0xff, RZ, 0xc0, !PT ;  /* 0x000000ff0b0f7812 */ /* 0x000fc600078ec0ff */
[----:B------:R-:W-:Y:S02]  /*0690*/  VIADD R16, R12, 0xffffffff ;  /* 0xffffffff0c107836 */ /* 0x000fe40000000000 */
[----:B------:R-:W-:-:S03]  /*06a0*/  VIADD R14, R15, 0xffffffff ;  /* 0xffffffff0f0e7836 */ /* 0x000fc60000000000 */
[----:B------:R-:W-:-:S04]  /*06b0*/  ISETP.GT.U32.AND P0, PT, R16, 0xfd, PT ;  /* 0x000000fd1000780c */ /* 0x000fc80003f04070 */
[----:B------:R-:W-:-:S13]  /*06c0*/  ISETP.GT.U32.OR P0, PT, R14, 0xfd, P0 ;  /* 0x000000fd0e00780c */ /* 0x000fda0000704470 */
[----:B------:R-:W-:Y:S01]  /*06d0*/  @!P0 MOV R11, RZ ;  /* 0x000000ff000b8202 */ /* 0x000fe20000000f00 */
[----:B------:R-:W-:Y:S06]  /*06e0*/  @!P0 BRA `(.L_x_5) ;  /* 0x00000000005c8947 */ /* 0x000fec0003800000 */
[----:B------:R-:W-:Y:S02]  /*06f0*/  FSETP.GTU.FTZ.AND P0, PT, |R0|, +INF , PT ;  /* 0x7f8000000000780b */ /* 0x000fe40003f1c200 */
[----:B------:R-:W-:-:S04]  /*0700*/  FSETP.GTU.FTZ.AND P1, PT, |R3|, +INF , PT ;  /* 0x7f8000000300780b */ /* 0x000fc80003f3c200 */
[----:B------:R-:W-:-:S13]  /*0710*/  PLOP3.LUT P0, PT, P0, P1, PT, 0xf8, 0x8f ;  /* 0x00000000008f781c */ /* 0x000fda0000703f70 */
[----:B------:R-:W-:Y:S05]  /*0720*/  @P0 BRA `(.L_x_6) ;  /* 0x00000004004c0947 */ /* 0x000fea0003800000 */
[----:B------:R-:W-:-:S13]  /*0730*/  LOP3.LUT P0, RZ, R13, 0x7fffffff, R0, 0xc8, !PT ;  /* 0x7fffffff0dff7812 */ /* 0x000fda000780c800 */
[----:B------:R-:W-:Y:S05]  /*0740*/  @!P0 BRA `(.L_x_7) ;  /* 0x00000004003c8947 */ /* 0x000fea0003800000 */
[C---:B------:R-:W-:Y:S02]  /*0750*/  FSETP.NEU.FTZ.AND P2, PT, |R0|.reuse, +INF , PT ;  /* 0x7f8000000000780b */ /* 0x040fe40003f5d200 */
[----:B------:R-:W-:Y:S02]  /*0760*/  FSETP.NEU.FTZ.AND P1, PT, |R3|, +INF , PT ;  /* 0x7f8000000300780b */ /* 0x000fe40003f3d200 */
[----:B------:R-:W-:-:S11]  /*0770*/  FSETP.NEU.FTZ.AND P0, PT, |R0|, +INF , PT ;  /* 0x7f8000000000780b */ /* 0x000fd60003f1d200 */
[----:B------:R-:W-:Y:S05]  /*0780*/  @!P1 BRA !P2, `(.L_x_7) ;  /* 0x00000004002c9947 */ /* 0x000fea0005000000 */
[----:B------:R-:W-:-:S04]  /*0790*/  LOP3.LUT P2, RZ, R0, 0x7fffffff, RZ, 0xc0, !PT ;  /* 0x7fffffff00ff7812 */ /* 0x000fc8000784c0ff */
[----:B------:R-:W-:-:S13]  /*07a0*/  PLOP3.LUT P1, PT, P1, P2, PT, 0x2f, 0xf2 ;  /* 0x0000000000f2781c */ /* 0x000fda0000f24577 */
[----:B------:R-:W-:Y:S05]  /*07b0*/  @P1 BRA `(.L_x_8) ;  /* 0x0000000400181947 */ /* 0x000fea0003800000 */
[----:B------:R-:W-:-:S04]  /*07c0*/  LOP3.LUT P1, RZ, R13, 0x7fffffff, RZ, 0xc0, !PT ;  /* 0x7fffffff0dff7812 */ /* 0x000fc8000782c0ff */
[----:B------:R-:W-:-:S13]  /*07d0*/  PLOP3.LUT P0, PT, P0, P1, PT, 0x2f, 0xf2 ;  /* 0x0000000000f2781c */ /* 0x000fda0000702577 */
[----:B------:R-:W-:Y:S05]  /*07e0*/  @P0 BRA `(.L_x_9) ;  /* 0x0000000400000947 */ /* 0x000fea0003800000 */
[----:B------:R-:W-:Y:S02]  /*07f0*/  ISETP.GE.AND P0, PT, R14, RZ, PT ;  /* 0x000000ff0e00720c */ /* 0x000fe40003f06270 */
[----:B------:R-:W-:-:S11]  /*0800*/  ISETP.GE.AND P1, PT, R16, RZ, PT ;  /* 0x000000ff1000720c */ /* 0x000fd60003f26270 */
[----:B------:R-:W-:Y:S02]  /*0810*/  @P0 IMAD.MOV.U32 R11, RZ, RZ, RZ ;  /* 0x000000ffff0b0224 */ /* 0x000fe400078e00ff */
[----:B------:R-:W-:Y:S01]  /*0820*/  @!P0 FFMA R0, R0, 1.84467440737095516160e+19, RZ ;  /* 0x5f80000000008823 */ /* 0x000fe200000000ff */
[----:B------:R-:W-:Y:S02]  /*0830*/  @!P0 IMAD.MOV.U32 R11, RZ, RZ, -0x40 ;  /* 0xffffffc0ff0b8424 */ /* 0x000fe400078e00ff */
[----:B------:R-:W-:Y:S02]  /*0840*/  @!P1 FFMA R13, R3, 1.84467440737095516160e+19, RZ ;  /* 0x5f800000030d9823 */ /* 0x000fe400000000ff */
[----:B------:R-:W-:-:S07]  /*0850*/  @!P1 VIADD R11, R11, 0x40 ;  /* 0x000000400b0b9836 */ /* 0x000fce0000000000 */
.L_x_5:
[----:B------:R-:W-:Y:S01]  /*0860*/  LEA R14, R12, 0xc0800000, 0x17 ;  /* 0xc08000000c0e7811 */ /* 0x000fe200078eb8ff */
[----:B------:R-:W-:Y:S01]  /*0870*/  BSSY.RECONVERGENT B2, `(.L_x_10) ;  /* 0x0000036000027945 */ /* 0x000fe20003800200 */
[----:B------:R-:W-:-:S03]  /*0880*/  IADD3 R15, PT, PT, R15, -0x7f, RZ ;  /* 0xffffff810f0f7810 */ /* 0x000fc60007ffe0ff */
[----:B------:R-:W-:Y:S02]  /*0890*/  IMAD.IADD R14, R13, 0x1, -R14 ;  /* 0x000000010d0e7824 */ /* 0x000fe400078e0a0e */
[C---:B------:R-:W-:Y:S02]  /*08a0*/  IMAD R0, R15.reuse, -0x800000, R0 ;  /* 0xff8000000f007824 */ /* 0x040fe400078e0200 */
[----:B------:R0:W1:Y:S01]  /*08b0*/  MUFU.RCP R13, R14 ;  /* 0x0000000e000d7308 */ /* 0x0000620000001000 */
[----:B------:R-:W-:Y:S01]  /*08c0*/  FADD.FTZ R17, -R14, -RZ ;  /* 0x800000ff0e117221 */ /* 0x000fe20000010100 */
[----:B0-----:R-:W-:-:S05]  /*08d0*/  IADD3 R14, PT, PT, R15, 0x7f, -R12 ;  /* 0x0000007f0f0e7810 */ /* 0x001fca0007ffe80c */
[----:B------:R-:W-:Y:S02]  /*08e0*/  IMAD.IADD R11, R14, 0x1, R11 ;  /* 0x000000010e0b7824 */ /* 0x000fe400078e020b */
[----:B-1----:R-:W-:-:S04]  /*08f0*/  FFMA R16, R13, R17, 1 ;  /* 0x3f8000000d107423 */ /* 0x002fc80000000011 */
[----:B------:R-:W-:-:S04]  /*0900*/  FFMA R13, R13, R16, R13 ;  /* 0x000000100d0d7223 */ /* 0x000fc8000000000d */
[----:B------:R-:W-:-:S04]  /*0910*/  FFMA R16, R0, R13, RZ ;  /* 0x0000000d00107223 */ /* 0x000fc800000000ff */
[----:B------:R-:W-:-:S04]  /*0920*/  FFMA R18, R17, R16, R0 ;  /* 0x0000001011127223 */ /* 0x000fc80000000000 */
[----:B------:R-:W-:-:S04]  /*0930*/  FFMA R18, R13, R18, R16 ;  /* 0x000000120d127223 */ /* 0x000fc80000000010 */
[----:B------:R-:W-:-:S04]  /*0940*/  FFMA R17, R17, R18, R0 ;  /* 0x0000001211117223 */ /* 0x000fc80000000000 */
[----:B------:R-:W-:-:S05]  /*0950*/  FFMA R0, R13, R17, R18 ;  /* 0x000000110d007223 */ /* 0x000fca0000000012 */
[----:B------:R-:W-:-:S04]  /*0960*/  SHF.R.U32.HI R12, RZ, 0x17, R0 ;  /* 0x00000017ff0c7819 */ /* 0x000fc80000011600 */
[----:B------:R-:W-:-:S05]  /*0970*/  LOP3.LUT R12, R12, 0xff, RZ, 0xc0, !PT ;  /* 0x000000ff0c0c7812 */ /* 0x000fca00078ec0ff */
[----:B------:R-:W-:-:S04]  /*0980*/  IMAD.IADD R15, R12, 0x1, R11 ;  /* 0x000000010c0f7824 */ /* 0x000fc800078e020b */
[----:B------:R-:W-:-:S05]  /*0990*/  VIADD R12, R15, 0xffffffff ;  /* 0xffffffff0f0c7836 */ /* 0x000fca0000000000 */
[----:B------:R-:W-:-:S13]  /*09a0*/  ISETP.GE.U32.AND P0, PT, R12, 0xfe, PT ;  /* 0x000000fe0c00780c */ /* 0x000fda0003f06070 */
[----:B------:R-:W-:Y:S05]  /*09b0*/  @!P0 BRA `(.L_x_11) ;  /* 0x0000000000808947 */ /* 0x000fea0003800000 */
[----:B------:R-:W-:-:S13]  /*09c0*/  ISETP.GT.AND P0, PT, R15, 0xfe, PT ;  /* 0x000000fe0f00780c */ /* 0x000fda0003f04270 */
[----:B------:R-:W-:Y:S05]  /*09d0*/  @P0 BRA `(.L_x_12) ;  /* 0x00000000006c0947 */ /* 0x000fea0003800000 */
[----:B------:R-:W-:-:S13]  /*09e0*/  ISETP.GE.AND P0, PT, R15, 0x1, PT ;  /* 0x000000010f00780c */ /* 0x000fda0003f06270 */
[----:B------:R-:W-:Y:S05]  /*09f0*/  @P0 BRA `(.L_x_13) ;  /* 0x0000000000740947 */ /* 0x000fea0003800000 */
[----:B------:R-:W-:Y:S02]  /*0a00*/  ISETP.GE.AND P0, PT, R15, -0x18, PT ;  /* 0xffffffe80f00780c */ /* 0x000fe40003f06270 */
[----:B------:R-:W-:-:S11]  /*0a10*/  LOP3.LUT R0, R0, 0x80000000, RZ, 0xc0, !PT ;  /* 0x8000000000007812 */ /* 0x000fd600078ec0ff */
[----:B------:R-:W-:Y:S05]  /*0a20*/  @!P0 BRA `(.L_x_13) ;  /* 0x0000000000688947 */ /* 0x000fea0003800000 */
[CCC-:B------:R-:W-:Y:S01]  /*0a30*/  FFMA.RZ R11, R13.reuse, R17.reuse, R18.reuse ;  /* 0x000000110d0b7223 */ /* 0x1c0fe2000000c012 */
[-CC-:B------:R-:W-:Y:S01]  /*0a40*/  FFMA.RM R12, R13, R17.reuse, R18.reuse ;  /* 0x000000110d0c7223 */ /* 0x180fe20000004012 */
[C---:B------:R-:W-:Y:S02]  /*0a50*/  ISETP.NE.AND P2, PT, R15.reuse, RZ, PT ;  /* 0x000000ff0f00720c */ /* 0x040fe40003f45270 */
[----:B------:R-:W-:Y:S02]  /*0a60*/  ISETP.NE.AND P1, PT, R15, RZ, PT ;  /* 0x000000ff0f00720c */ /* 0x000fe40003f25270 */
[----:B------:R-:W-:Y:S01]  /*0a70*/  LOP3.LUT R14, R11, 0x7fffff, RZ, 0xc0, !PT ;  /* 0x007fffff0b0e7812 */ /* 0x000fe200078ec0ff */
[----:B------:R-:W-:Y:S01]  /*0a80*/  FFMA.RP R11, R13, R17, R18 ;  /* 0x000000110d0b7223 */ /* 0x000fe20000008012 */
[C---:B------:R-:W-:Y:S01]  /*0a90*/  VIADD R13, R15.reuse, 0x20 ;  /* 0x000000200f0d7836 */ /* 0x040fe20000000000 */
[----:B------:R-:W-:Y:S02]  /*0aa0*/  IADD3 R15, PT, PT, -R15, RZ, RZ ;  /* 0x000000ff0f0f7210 */ /* 0x000fe40007ffe1ff */
[----:B------:R-:W-:-:S02]  /*0ab0*/  LOP3.LUT R14, R14, 0x800000, RZ, 0xfc, !PT ;  /* 0x008000000e0e7812 */ /* 0x000fc400078efcff */
[----:B------:R-:W-:Y:S02]  /*0ac0*/  FSETP.NEU.FTZ.AND P0, PT, R11, R12, PT ;  /* 0x0000000c0b00720b */ /* 0x000fe40003f1d000 */
[----:B------:R-:W-:Y:S02]  /*0ad0*/  SHF.L.U32 R13, R14, R13, RZ ;  /* 0x0000000d0e0d7219 */ /* 0x000fe400000006ff */
[----:B------:R-:W-:Y:S02]  /*0ae0*/  SEL R11, R15, RZ, P2 ;  /* 0x000000ff0f0b7207 */ /* 0x000fe40001000000 */
[----:B------:R-:W-:Y:S02]  /*0af0*/  ISETP.NE.AND P1, PT, R13, RZ, P1 ;  /* 0x000000ff0d00720c */ /* 0x000fe40000f25270 */
[----:B------:R-:W-:Y:S02]  /*0b00*/  SHF.R.U32.HI R11, RZ, R11, R14 ;  /* 0x0000000bff0b7219 */ /* 0x000fe4000001160e */
[----:B------:R-:W-:-:S02]  /*0b10*/  PLOP3.LUT P0, PT, P0, P1, PT, 0xf8, 0x8f ;  /* 0x00000000008f781c */ /* 0x000fc40000703f70 */
[----:B------:R-:W-:Y:S02]  /*0b20*/  SHF.R.U32.HI R13, RZ, 0x1, R11 ;  /* 0x00000001ff0d7819 */ /* 0x000fe4000001160b */
[----:B------:R-:W-:-:S04]  /*0b30*/  SEL R12, RZ, 0x1, !P0 ;  /* 0x00000001ff0c7807 */ /* 0x000fc80004000000 */
[----:B------:R-:W-:-:S04]  /*0b40*/  LOP3.LUT R12, R12, 0x1, R13, 0xf8, !PT ;  /* 0x000000010c0c7812 */ /* 0x000fc800078ef80d */
[----:B------:R-:W-:-:S05]  /*0b50*/  LOP3.LUT R12, R12, R11, RZ, 0xc0, !PT ;  /* 0x0000000b0c0c7212 */ /* 0x000fca00078ec0ff */
[----:B------:R-:W-:-:S05]  /*0b60*/  IMAD.IADD R13, R13, 0x1, R12 ;  /* 0x000000010d0d7824 */ /* 0x000fca00078e020c */
[----:B------:R-:W-:Y:S01]  /*0b70*/  LOP3.LUT R0, R13, R0, RZ, 0xfc, !PT ;  /* 0x000000000d007212 */ /* 0x000fe200078efcff */
[----:B------:R-:W-:Y:S06]  /*0b80*/  BRA `(.L_x_13) ;  /* 0x0000000000107947 */ /* 0x000fec0003800000 */
.L_x_12:
[----:B------:R-:W-:-:S04]  /*0b90*/  LOP3.LUT R0, R0, 0x80000000, RZ, 0xc0, !PT ;  /* 0x8000000000007812 */ /* 0x000fc800078ec0ff */
[----:B------:R-:W-:Y:S01]  /*0ba0*/  LOP3.LUT R0, R0, 0x7f800000, RZ, 0xfc, !PT ;  /* 0x7f80000000007812 */ /* 0x000fe200078efcff */
[----:B------:R-:W-:Y:S06]  /*0bb0*/  BRA `(.L_x_13) ;  /* 0x0000000000047947 */ /* 0x000fec0003800000 */
.L_x_11:
[----:B------:R-:W-:-:S07]  /*0bc0*/  IMAD R0, R11, 0x800000, R0 ;  /* 0x008000000b007824 */ /* 0x000fce00078e0200 */
.L_x_13:
[----:B------:R-:W-:Y:S05]  /*0bd0*/  BSYNC.RECONVERGENT B2 ;  /* 0x0000000000027941 */ /* 0x000fea0003800200 */
.L_x_10:
[----:B------:R-:W-:Y:S05]  /*0be0*/  BRA `(.L_x_14) ;  /* 0x0000000000207947 */ /* 0x000fea0003800000 */
.L_x_9:
[----:B------:R-:W-:-:S04]  /*0bf0*/  LOP3.LUT R0, R13, 0x80000000, R0, 0x48, !PT ;  /* 0x800000000d007812 */ /* 0x000fc800078e4800 */
[----:B------:R-:W-:Y:S01]  /*0c00*/  LOP3.LUT R0, R0, 0x7f800000, RZ, 0xfc, !PT ;  /* 0x7f80000000007812 */ /* 0x000fe200078efcff */
[----:B------:R-:W-:Y:S06]  /*0c10*/  BRA `(.L_x_14) ;  /* 0x0000000000147947 */ /* 0x000fec0003800000 */
.L_x_8:
[----:B------:R-:W-:Y:S01]  /*0c20*/  LOP3.LUT R0, R13, 0x80000000, R0, 0x48, !PT ;  /* 0x800000000d007812 */ /* 0x000fe200078e4800 */
[----:B------:R-:W-:Y:S06]  /*0c30*/  BRA `(.L_x_14) ;  /* 0x00000000000c7947 */ /* 0x000fec0003800000 */
.L_x_7:
[----:B------:R-:W0:Y:S01]  /*0c40*/  MUFU.RSQ R0, -QNAN ;  /* 0xffc0000000007908 */ /* 0x000e220000001400 */
[----:B------:R-:W-:Y:S05]  /*0c50*/  BRA `(.L_x_14) ;  /* 0x0000000000047947 */ /* 0x000fea0003800000 */
.L_x_6:
[----:B------:R-:W-:-:S07]  /*0c60*/  FADD.FTZ R0, R0, R3 ;  /* 0x0000000300007221 */ /* 0x000fce0000010000 */
.L_x_14:
[----:B------:R-:W-:Y:S05]  /*0c70*/  BSYNC.RECONVERGENT B1 ;  /* 0x0000000000017941 */ /* 0x000fea0003800200 */
.L_x_4:
[----:B------:R-:W-:-:S04]  /*0c80*/  IMAD.MOV.U32 R11, RZ, RZ, 0x0 ;  /* 0x00000000ff0b7424 */ /* 0x000fc800078e00ff */
[----:B0-----:R-:W-:Y:S05]  /*0c90*/  RET.REL.NODEC R10 `(_Z11heat_kernelPfifff) ;  /* 0xfffffff00ad87950 */ /* 0x001fea0003c3ffff */
.L_x_15:
[----:B------:R-:W-:-:S00]  /*0ca0*/  BRA `(.L_x_15) ;  /* 0xfffffffc00fc7947 */ /* 0x000fc0000383ffff */
[----:B------:R-:W-:-:S00]  /*0cb0*/  NOP ;  /* 0x0000000000007918 */ /* 0x000fc00000000000 */
        /* <DEDUP_REMOVED lines=12> */
.L_x_16:


//--------------------- .nv.shared.reserved.0     --------------------------
	.section	.nv.shared.reserved.0,"aw",@nobits
	.weak		__nv_reservedSMEM_offset_0_alias
	.size		__nv_reservedSMEM_offset_0_alias, 0, 64
	.other		__nv_reservedSMEM_offset_0_alias,@"STO_CUDA_RESERVED_SHARED STV_DEFAULT"
__nv_reservedSMEM_offset_0_alias:
	.zero		0
	.zero		64


//--------------------- .nv.constant0._Z11heat_kernelPfifff --------------------------
	.section	.nv.constant0._Z11heat_kernelPfifff,"a",@progbits
	.sectionflags	@""
	.align	4
.nv.constant0._Z11heat_kernelPfifff:
	.zero		920


//--------------------- SYMBOLS --------------------------

	.type		.nv.reservedSmem.offset0,@object
	.size		.nv.reservedSmem.offset0,0x4
